	.headerflags	@"EF_CUDA_TEXMODE_UNIFIED EF_CUDA_64BIT_ADDRESS EF_CUDA_ACCELERATORS EF_CUDA_SM90 EF_CUDA_VIRTUAL_SM(EF_CUDA_SM90)"
	.elftype	@"ET_EXEC"


//--------------------- .nv.info                  --------------------------
	.section	.nv.info,"",@"SHT_CUDA_INFO"
	.align	4


	//----- nvinfo : EIATTR_REGCOUNT
	.align		4
        /*0000*/ 	.byte	0x04, 0x2f
        /*0002*/ 	.short	(.L_1 - .L_0)
	.align		4
.L_0:
        /*0004*/ 	.word	index@(triton_poi_fused_add_mul_sigmoid_7)
        /*0008*/ 	.word	0x00000020


	//----- nvinfo : EIATTR_MIN_STACK_SIZE
	.align		4
.L_1:
        /*000c*/ 	.byte	0x04, 0x12
        /*000e*/ 	.short	(.L_3 - .L_2)
	.align		4
.L_2:
        /*0010*/ 	.word	index@(triton_poi_fused_add_mul_sigmoid_7)
        /*0014*/ 	.word	0x00000000


	//----- nvinfo : EIATTR_FRAME_SIZE
	.align		4
.L_3:
        /*0018*/ 	.byte	0x04, 0x11
        /*001a*/ 	.short	(.L_5 - .L_4)
	.align		4
.L_4:
        /*001c*/ 	.word	index@(triton_poi_fused_add_mul_sigmoid_7)
        /*0020*/ 	.word	0x00000000


	//----- nvinfo : EIATTR_MIN_STACK_SIZE
	.align		4
.L_5:
        /*0024*/ 	.byte	0x04, 0x12
        /*0026*/ 	.short	(.L_7 - .L_6)
	.align		4
.L_6:
        /*0028*/ 	.word	index@(triton_poi_fused_add_mul_sigmoid_7)
        /*002c*/ 	.word	0x00000000
.L_7:


//--------------------- .nv.info.triton_poi_fused_add_mul_sigmoid_7 --------------------------
	.section	.nv.info.triton_poi_fused_add_mul_sigmoid_7,"",@"SHT_CUDA_INFO"
	.sectionflags	@""
	.align	4


	//----- nvinfo : EIATTR_CUDA_API_VERSION
	.align		4
        /*0000*/ 	.byte	0x04, 0x37
        /*0002*/ 	.short	(.L_9 - .L_8)
.L_8:
        /*0004*/ 	.word	0x0000007c


	//----- nvinfo : EIATTR_KPARAM_INFO
	.align		4
.L_9:
        /*0008*/ 	.byte	0x04, 0x17
        /*000a*/ 	.short	(.L_11 - .L_10)
.L_10:
        /*000c*/ 	.word	0x00000000
        /*0010*/ 	.short	0x0005
        /*0012*/ 	.short	0x0024
        /*0014*/ 	.byte	0x00, 0xf0, 0x11, 0x00


	//----- nvinfo : EIATTR_KPARAM_INFO
	.align		4
.L_11:
        /*0018*/ 	.byte	0x04, 0x17
        /*001a*/ 	.short	(.L_13 - .L_12)
.L_12:
        /*001c*/ 	.word	0x00000000
        /*0020*/ 	.short	0x0004
        /*0022*/ 	.short	0x0020
        /*0024*/ 	.byte	0x00, 0xf0, 0x11, 0x00


	//----- nvinfo : EIATTR_KPARAM_INFO
	.align		4
.L_13:
        /*0028*/ 	.byte	0x04, 0x17
        /*002a*/ 	.short	(.L_15 - .L_14)
.L_14:
        /*002c*/ 	.word	0x00000000
        /*0030*/ 	.short	0x0003
        /*0032*/ 	.short	0x0018
        /*0034*/ 	.byte	0x00, 0xf4, 0x21, 0x00


	//----- nvinfo : EIATTR_KPARAM_INFO
	.align		4
.L_15:
        /*0038*/ 	.byte	0x04, 0x17
        /*003a*/ 	.short	(.L_17 - .L_16)
.L_16:
        /*003c*/ 	.word	0x00000000
        /*0040*/ 	.short	0x0002
        /*0042*/ 	.short	0x0010
        /*0044*/ 	.byte	0x00, 0xf4, 0x21, 0x00


	//----- nvinfo : EIATTR_KPARAM_INFO
	.align		4
.L_17:
        /*0048*/ 	.byte	0x04, 0x17
        /*004a*/ 	.short	(.L_19 - .L_18)
.L_18:
        /*004c*/ 	.word	0x00000000
        /*0050*/ 	.short	0x0001
        /*0052*/ 	.short	0x0008
        /*0054*/ 	.byte	0x00, 0xf4, 0x21, 0x00


	//----- nvinfo : EIATTR_KPARAM_INFO
	.align		4
.L_19:
        /*0058*/ 	.byte	0x04, 0x17
        /*005a*/ 	.short	(.L_21 - .L_20)
.L_20:
        /*005c*/ 	.word	0x00000000
        /*0060*/ 	.short	0x0000
        /*0062*/ 	.short	0x0000
        /*0064*/ 	.byte	0x00, 0xf4, 0x21, 0x00


	//----- nvinfo : EIATTR_SPARSE_MMA_MASK
	.align		4
.L_21:
        /*0068*/ 	.byte	0x03, 0x50
        /*006a*/ 	.short	0x0000


	//----- nvinfo : EIATTR_MAXREG_COUNT
	.align		4
        /*006c*/ 	.byte	0x03, 0x1b
        /*006e*/ 	.short	0x00ff


	//----- nvinfo : EIATTR_EXIT_INSTR_OFFSETS
	.align		4
        /*0070*/ 	.byte	0x04, 0x1c
        /*0072*/ 	.short	(.L_23 - .L_22)


	//   ....[0]....
.L_22:
        /*0074*/ 	.word	0x000007d0


	//   ....[1]....
        /*0078*/ 	.word	0x00000830


	//----- nvinfo : EIATTR_REQNTID
	.align		4
.L_23:
        /*007c*/ 	.byte	0x04, 0x10
        /*007e*/ 	.short	(.L_25 - .L_24)
.L_24:
        /*0080*/ 	.word	0x00000080
        /*0084*/ 	.word	0x00000001
        /*0088*/ 	.word	0x00000001


	//----- nvinfo : EIATTR_CBANK_PARAM_SIZE
	.align		4
.L_25:
        /*008c*/ 	.byte	0x03, 0x19
        /*008e*/ 	.short	0x0028


	//----- nvinfo : EIATTR_PARAM_CBANK
	.align		4
        /*0090*/ 	.byte	0x04, 0x0a
        /*0092*/ 	.short	(.L_27 - .L_26)
	.align		4
.L_26:
        /*0094*/ 	.word	index@(.nv.constant0.triton_poi_fused_add_mul_sigmoid_7)
        /*0098*/ 	.short	0x0210
        /*009a*/ 	.short	0x0028


	//----- nvinfo : EIATTR_SW_WAR
	.align		4
.L_27:
        /*009c*/ 	.byte	0x04, 0x36
        /*009e*/ 	.short	(.L_29 - .L_28)
.L_28:
        /*00a0*/ 	.word	0x00000008
.L_29:


//--------------------- .nv.callgraph             --------------------------
	.section	.nv.callgraph,"",@"SHT_CUDA_CALLGRAPH"
	.align	4
	.sectionentsize	8
	.align		4
        /*0000*/ 	.word	0x00000000
	.align		4
        /*0004*/ 	.word	0xffffffff
	.align		4
        /*0008*/ 	.word	0x00000000
	.align		4
        /*000c*/ 	.word	0xfffffffe
	.align		4
        /*0010*/ 	.word	0x00000000
	.align		4
        /*0014*/ 	.word	0xfffffffd
	.align		4
        /*0018*/ 	.word	0x00000000
	.align		4
        /*001c*/ 	.word	0xfffffffc


//--------------------- .text.triton_poi_fused_add_mul_sigmoid_7 --------------------------
	.section	.text.triton_poi_fused_add_mul_sigmoid_7,"ax",@progbits
	.sectionflags	@"SHF_BARRIERS=1"
	.align	128
        .global         triton_poi_fused_add_mul_sigmoid_7
        .type           triton_poi_fused_add_mul_sigmoid_7,@function
        .size           triton_poi_fused_add_mul_sigmoid_7,(.L_x_1 - triton_poi_fused_add_mul_sigmoid_7)
        .other          triton_poi_fused_add_mul_sigmoid_7,@"STO_CUDA_ENTRY STV_DEFAULT"
triton_poi_fused_add_mul_sigmoid_7:
.text.triton_poi_fused_add_mul_sigmoid_7:
[----:B------:R-:W0:Y:S01]  /*0000*/  LDC R1, c[0x0][0x28] ;  /* 0x00000a00ff017b82 */ /* 0x000e220000000800 */
[----:B------:R-:W1:Y:S07]  /*0010*/  S2R R17, SR_CTAID.Y ;  /* 0x0000000000117919 */ /* 0x000e6e0000002600 */
[----:B------:R-:W2:Y:S01]  /*0020*/  LDC.64 R12, c[0x0][0x210] ;  /* 0x00008400ff0c7b82 */ /* 0x000ea20000000a00 */
[----:B------:R-:W-:Y:S01]  /*0030*/  ULDC.64 UR6, c[0x0][0x208] ;  /* 0x0000820000067ab9 */ /* 0x000fe20000000a00 */
[----:B------:R-:W3:Y:S01]  /*0040*/  S2R R3, SR_CTAID.X ;  /* 0x0000000000037919 */ /* 0x000ee20000002500 */
[----:B------:R-:W4:Y:S05]  /*0050*/  S2R R0, SR_TID.X ;  /* 0x0000000000007919 */ /* 0x000f2a0000002100 */
[----:B------:R-:W5:Y:S08]  /*0060*/  LDC.64 R26, c[0x0][0x218] ;  /* 0x00008600ff1a7b82 */ /* 0x000f700000000a00 */
[----:B------:R-:W5:Y:S01]  /*0070*/  LDC.64 R22, c[0x0][0x220] ;  /* 0x00008800ff167b82 */ /* 0x000f620000000a00 */
[----:B-1----:R-:W-:-:S05]  /*0080*/  SHF.L.U32 R2, R17, 0x1, RZ ;  /* 0x0000000111027819 */ /* 0x002fca00000006ff */
[----:B--2---:R-:W-:-:S05]  /*0090*/  IMAD.WIDE R12, R2, 0x4, R12 ;  /* 0x00000004020c7825 */ /* 0x004fca00078e020c */
[----:B------:R-:W2:Y:S01]  /*00a0*/  LDG.E.EL R24, desc[UR6][R12.64] ;  /* 0x000000060c187981 */ /* 0x000ea2000c2e1900 */
[----:B---3--:R-:W-:Y:S01]  /*00b0*/  IMAD.SHL.U32 R3, R3, 0x200, RZ ;  /* 0x0000020003037824 */ /* 0x008fe200078e00ff */
[----:B----4-:R-:W-:Y:S02]  /*00c0*/  SHF.L.U32 R16, R0, 0x2, RZ ;  /* 0x0000000200107819 */ /* 0x010fe400000006ff */
[----:B------:R-:W-:Y:S02]  /*00d0*/  CS2R R4, SRZ ;  /* 0x0000000000047805 */ /* 0x000fe4000001ff00 */
[----:B------:R-:W-:Y:S02]  /*00e0*/  SHF.R.S32.HI R29, RZ, 0x1e, R17 ;  /* 0x0000001eff1d7819 */ /* 0x000fe40000011411 */
[----:B------:R-:W-:Y:S02]  /*00f0*/  CS2R R6, SRZ ;  /* 0x0000000000067805 */ /* 0x000fe4000001ff00 */
[----:B------:R-:W-:-:S02]  /*0100*/  LOP3.LUT R16, R3, 0x1fc, R16, 0xf8, !PT ;  /* 0x000001fc03107812 */ /* 0x000fc400078ef810 */
[----:B------:R-:W-:Y:S02]  /*0110*/  SGXT R29, R29, 0x1 ;  /* 0x000000011d1d781a */ /* 0x000fe40000000200 */
[----:B------:R-:W-:Y:S01]  /*0120*/  ISETP.GE.AND P1, PT, R16, 0x200, PT ;  /* 0x000002001000780c */ /* 0x000fe20003f26270 */
[----:B------:R-:W-:Y:S01]  /*0130*/  IMAD R17, R17, 0x400, R16 ;  /* 0x0000040011117824 */ /* 0x000fe200078e0210 */
[----:B------:R-:W-:-:S03]  /*0140*/  LEA.HI R20, R29, R2, RZ, 0xc ;  /* 0x000000021d147211 */ /* 0x000fc600078f60ff */
[----:B-----5:R-:W-:Y:S01]  /*0150*/  IMAD.WIDE R18, R17, 0x4, R26 ;  /* 0x0000000411127825 */ /* 0x020fe200078e021a */
[----:B------:R-:W-:-:S07]  /*0160*/  SHF.R.S32.HI R21, RZ, 0xc, R20 ;  /* 0x0000000cff157819 */ /* 0x000fce0000011414 */
[----:B------:R-:W3:Y:S01]  /*0170*/  @!P1 LDG.E.EL.128 R4, desc[UR6][R18.64] ;  /* 0x0000000612049981 */ /* 0x000ee2000c2e1d00 */
[----:B------:R-:W-:Y:S02]  /*0180*/  LEA R15, R21, R16, 0x9 ;  /* 0x00000010150f7211 */ /* 0x000fe400078e48ff */
[----:B------:R-:W-:Y:S02]  /*0190*/  CS2R R8, SRZ ;  /* 0x0000000000087805 */ /* 0x000fe4000001ff00 */
[----:B------:R-:W-:Y:S01]  /*01a0*/  CS2R R10, SRZ ;  /* 0x00000000000a7805 */ /* 0x000fe2000001ff00 */
[----:B0-----:R-:W-:-:S05]  /*01b0*/  IMAD.WIDE R14, R15, 0x4, R22 ;  /* 0x000000040f0e7825 */ /* 0x001fca00078e0216 */
[----:B------:R0:W4:Y:S01]  /*01c0*/  @!P1 LDG.E.EL.128 R8, desc[UR6][R14.64] ;  /* 0x000000060e089981 */ /* 0x000122000c2e1d00 */
[----:B------:R-:W-:Y:S01]  /*01d0*/  HFMA2.MMA R25, -RZ, RZ, 1.625, 0 ;  /* 0x3e800000ff197435 */ /* 0x000fe200000001ff */
[----:B0-----:R-:W-:-:S05]  /*01e0*/  VIADD R14, R2, 0x1 ;  /* 0x00000001020e7836 */ /* 0x001fca0000000000 */
[----:B------:R-:W-:Y:S01]  /*01f0*/  LEA.HI R14, R29, R14, RZ, 0xc ;  /* 0x0000000e1d0e7211 */ /* 0x000fe200078f60ff */
[----:B------:R-:W-:-:S04]  /*0200*/  VIADD R15, R17, 0x200 ;  /* 0x00000200110f7836 */ /* 0x000fc80000000000 */
[----:B------:R-:W-:-:S04]  /*0210*/  IMAD.WIDE R26, R15, 0x4, R26 ;  /* 0x000000040f1a7825 */ /* 0x000fc800078e021a */
[----:B--2---:R-:W-:-:S04]  /*0220*/  FADD R24, RZ, -R24 ;  /* 0x80000018ff187221 */ /* 0x004fc80000000000 */
[----:B------:R-:W-:Y:S02]  /*0230*/  FMUL R18, R24, 1.4426950216293334961 ;  /* 0x3fb8aa3b18127820 */ /* 0x000fe40000400000 */
[----:B------:R0:W2:Y:S03]  /*0240*/  LDG.E.EL R24, desc[UR6][R12.64+0x4] ;  /* 0x000004060c187981 */ /* 0x0000a6000c2e1900 */
[----:B------:R-:W-:-:S13]  /*0250*/  FSETP.GEU.AND P0, PT, R18, -126, PT ;  /* 0xc2fc00001200780b */ /* 0x000fda0003f0e000 */
[----:B------:R-:W-:-:S04]  /*0260*/  @!P0 FMUL R18, R18, 0.5 ;  /* 0x3f00000012128820 */ /* 0x000fc80000400000 */
[----:B------:R-:W1:Y:S02]  /*0270*/  MUFU.EX2 R19, R18 ;  /* 0x0000001200137308 */ /* 0x000e640000000800 */
[----:B-1----:R-:W-:-:S04]  /*0280*/  @!P0 FMUL R19, R19, R19 ;  /* 0x0000001313138220 */ /* 0x002fc80000400000 */
[----:B------:R-:W-:-:S05]  /*0290*/  FADD R19, R19, 1 ;  /* 0x3f80000013137421 */ /* 0x000fca0000000000 */
[----:B------:R-:W-:-:S04]  /*02a0*/  FSETP.GT.AND P0, PT, R19, 8.50705917302346158658e+37, PT ;  /* 0x7e8000001300780b */ /* 0x000fc80003f04000 */
[----:B0-----:R-:W-:-:S09]  /*02b0*/  FSEL R13, R25, 1, P0 ;  /* 0x3f800000190d7808 */ /* 0x001fd20000000000 */
[----:B------:R-:W-:-:S04]  /*02c0*/  @P0 FMUL R19, R19, 0.25 ;  /* 0x3e80000013130820 */ /* 0x000fc80000400000 */
[----:B------:R-:W0:Y:S02]  /*02d0*/  MUFU.RCP R28, R19 ;  /* 0x00000013001c7308 */ /* 0x000e240000001000 */
[----:B0-----:R-:W-:Y:S01]  /*02e0*/  FMUL R28, R28, R13 ;  /* 0x0000000d1c1c7220 */ /* 0x001fe20000400000 */
[----:B------:R-:W-:Y:S02]  /*02f0*/  SHF.R.S32.HI R13, RZ, 0xc, R14 ;  /* 0x0000000cff0d7819 */ /* 0x000fe4000001140e */
[----:B------:R-:W-:Y:S02]  /*0300*/  CS2R R14, SRZ ;  /* 0x00000000000e7805 */ /* 0x000fe4000001ff00 */
[----:B------:R-:W-:Y:S01]  /*0310*/  CS2R R18, SRZ ;  /* 0x0000000000127805 */ /* 0x000fe2000001ff00 */
[----:B---3--:R-:W-:Y:S01]  /*0320*/  FMUL R29, R28, R4 ;  /* 0x000000041c1d7220 */ /* 0x008fe20000400000 */
[----:B------:R-:W-:Y:S02]  /*0330*/  LEA R17, R13, R16, 0x9 ;  /* 0x000000100d117211 */ /* 0x000fe400078e48ff */
[----:B------:R-:W-:Y:S01]  /*0340*/  CS2R R12, SRZ ;  /* 0x00000000000c7805 */ /* 0x000fe2000001ff00 */
[----:B----4-:R-:W-:-:S02]  /*0350*/  FFMA R8, R8, R4, R29 ;  /* 0x0000000408087223 */ /* 0x010fc4000000001d */
[----:B------:R-:W-:Y:S01]  /*0360*/  IMAD.WIDE R22, R17, 0x4, R22 ;  /* 0x0000000411167825 */ /* 0x000fe200078e0216 */
[----:B------:R-:W-:Y:S02]  /*0370*/  CS2R R16, SRZ ;  /* 0x0000000000107805 */ /* 0x000fe4000001ff00 */
[----:B------:R0:W3:Y:S04]  /*0380*/  @!P1 LDG.E.EL.128 R12, desc[UR6][R26.64] ;  /* 0x000000061a0c9981 */ /* 0x0000e8000c2e1d00 */
[----:B------:R1:W4:Y:S01]  /*0390*/  @!P1 LDG.E.EL.128 R16, desc[UR6][R22.64] ;  /* 0x0000000616109981 */ /* 0x000322000c2e1d00 */
[----:B------:R-:W5:Y:S01]  /*03a0*/  S2UR UR5, SR_CgaCtaId ;  /* 0x00000000000579c3 */ /* 0x000f620000008800 */
[----:B------:R-:W-:Y:S01]  /*03b0*/  UMOV UR4, 0x400 ;  /* 0x0000040000047882 */ /* 0x000fe20000000000 */
[----:B------:R-:W-:-:S04]  /*03c0*/  LOP3.LUT R0, R3, 0x7f, R0, 0xf8, !PT ;  /* 0x0000007f03007812 */ /* 0x000fc800078ef800 */
[C---:B------:R-:W-:Y:S02]  /*03d0*/  LOP3.LUT R3, R0.reuse, 0x100, RZ, 0xfc, !PT ;  /* 0x0000010000037812 */ /* 0x040fe400078efcff */
[----:B------:R-:W-:Y:S02]  /*03e0*/  ISETP.GE.AND P1, PT, R0, 0x200, PT ;  /* 0x000002000000780c */ /* 0x000fe40003f26270 */
[----:B------:R-:W-:Y:S01]  /*03f0*/  ISETP.GE.AND P3, PT, R3, 0x200, PT ;  /* 0x000002000300780c */ /* 0x000fe20003f66270 */
[----:B-----5:R-:W-:Y:S01]  /*0400*/  UPRMT UR4, UR5, 0x654, UR4 ;  /* 0x0000065405047896 */ /* 0x020fe20008000004 */
[----:B--2---:R-:W-:-:S04]  /*0410*/  FADD R24, RZ, -R24 ;  /* 0x80000018ff187221 */ /* 0x004fc80000000000 */
[----:B------:R-:W-:-:S05]  /*0420*/  FMUL R24, R24, 1.4426950216293334961 ;  /* 0x3fb8aa3b18187820 */ /* 0x000fca0000400000 */
[----:B------:R-:W-:-:S13]  /*0430*/  FSETP.GEU.AND P0, PT, R24, -126, PT ;  /* 0xc2fc00001800780b */ /* 0x000fda0003f0e000 */
[----:B------:R-:W-:-:S04]  /*0440*/  @!P0 FMUL R24, R24, 0.5 ;  /* 0x3f00000018188820 */ /* 0x000fc80000400000 */
[----:B------:R2:W5:Y:S02]  /*0450*/  MUFU.EX2 R4, R24 ;  /* 0x0000001800047308 */ /* 0x0005640000000800 */
[----:B--2---:R-:W-:-:S04]  /*0460*/  FMUL R24, R28, R5 ;  /* 0x000000051c187220 */ /* 0x004fc80000400000 */
[----:B------:R-:W-:Y:S01]  /*0470*/  FFMA R24, R9, R5, R24 ;  /* 0x0000000509187223 */ /* 0x000fe20000000018 */
[----:B------:R-:W-:Y:S01]  /*0480*/  FMUL R5, R28, R6 ;  /* 0x000000061c057220 */ /* 0x000fe20000400000 */
[----:B-----5:R-:W-:Y:S01]  /*0490*/  @!P0 FMUL R4, R4, R4 ;  /* 0x0000000404048220 */ /* 0x020fe20000400000 */
[-C--:B------:R-:W-:Y:S02]  /*04a0*/  FMUL R28, R28, R7.reuse ;  /* 0x000000071c1c7220 */ /* 0x080fe40000400000 */
[----:B------:R-:W-:Y:S01]  /*04b0*/  FFMA R10, R10, R6, R5 ;  /* 0x000000060a0a7223 */ /* 0x000fe20000000005 */
[----:B0-----:R-:W-:Y:S01]  /*04c0*/  FADD R26, R4, 1 ;  /* 0x3f800000041a7421 */ /* 0x001fe20000000000 */
[----:B------:R-:W-:Y:S01]  /*04d0*/  FFMA R28, R11, R7, R28 ;  /* 0x000000070b1c7223 */ /* 0x000fe2000000001c */
[----:B------:R-:W0:Y:S03]  /*04e0*/  S2R R4, SR_TID.X ;  /* 0x0000000000047919 */ /* 0x000e260000002100 */
[----:B------:R-:W-:-:S04]  /*04f0*/  FSETP.GT.AND P0, PT, R26, 8.50705917302346158658e+37, PT ;  /* 0x7e8000001a00780b */ /* 0x000fc80003f04000 */
[----:B------:R-:W-:-:S09]  /*0500*/  FSEL R25, R25, 1, P0 ;  /* 0x3f80000019197808 */ /* 0x000fd20000000000 */
[----:B------:R-:W-:-:S04]  /*0510*/  @P0 FMUL R26, R26, 0.25 ;  /* 0x3e8000001a1a0820 */ /* 0x000fc80000400000 */
[----:B-1----:R-:W1:Y:S01]  /*0520*/  MUFU.RCP R22, R26 ;  /* 0x0000001a00167308 */ /* 0x002e620000001000 */
[----:B0-----:R-:W-:Y:S01]  /*0530*/  SHF.L.U32 R4, R4, 0x3, RZ ;  /* 0x0000000304047819 */ /* 0x001fe200000006ff */
[----:B-1----:R-:W-:-:S03]  /*0540*/  FMUL R22, R22, R25 ;  /* 0x0000001916167220 */ /* 0x002fc60000400000 */
[----:B------:R-:W-:-:S04]  /*0550*/  LOP3.LUT R4, R4, 0x3f8, RZ, 0xc0, !PT ;  /* 0x000003f804047812 */ /* 0x000fc800078ec0ff */
[----:B------:R-:W-:Y:S01]  /*0560*/  LEA R23, R4, UR4, 0x3 ;  /* 0x0000000404177c11 */ /* 0x000fe2000f8e18ff */
[C---:B---3--:R-:W-:Y:S01]  /*0570*/  FMUL R5, R22.reuse, R12 ;  /* 0x0000000c16057220 */ /* 0x048fe20000400000 */
[----:B------:R-:W-:-:S03]  /*0580*/  FMUL R6, R22, R13 ;  /* 0x0000000d16067220 */ /* 0x000fc60000400000 */
[----:B------:R-:W-:Y:S01]  /*0590*/  STS [R23], R8 ;  /* 0x0000000817007388 */ /* 0x000fe20000000800 */
[----:B----4-:R-:W-:Y:S01]  /*05a0*/  FFMA R16, R16, R12, R5 ;  /* 0x0000000c10107223 */ /* 0x010fe20000000005 */
[CC--:B------:R-:W-:Y:S01]  /*05b0*/  FMUL R5, R22.reuse, R14.reuse ;  /* 0x0000000e16057220 */ /* 0x0c0fe20000400000 */
[----:B------:R-:W-:Y:S01]  /*05c0*/  FMUL R22, R22, R15 ;  /* 0x0000000f16167220 */ /* 0x000fe20000400000 */
[----:B------:R-:W-:Y:S01]  /*05d0*/  FFMA R26, R17, R13, R6 ;  /* 0x0000000d111a7223 */ /* 0x000fe20000000006 */
[----:B------:R-:W-:Y:S01]  /*05e0*/  STS [R23+0x10], R24 ;  /* 0x0000101817007388 */ /* 0x000fe20000000800 */
[----:B------:R-:W-:Y:S01]  /*05f0*/  FFMA R18, R18, R14, R5 ;  /* 0x0000000e12127223 */ /* 0x000fe20000000005 */
[----:B------:R-:W-:Y:S01]  /*0600*/  FFMA R22, R19, R15, R22 ;  /* 0x0000000f13167223 */ /* 0x000fe20000000016 */
[----:B------:R-:W-:Y:S01]  /*0610*/  IADD3 R12, R4, UR4, R4 ;  /* 0x00000004040c7c10 */ /* 0x000fe2000fffe004 */
[----:B------:R-:W-:Y:S01]  /*0620*/  STS [R23+0x20], R10 ;  /* 0x0000200a17007388 */ /* 0x000fe20000000800 */
[----:B------:R-:W0:Y:S01]  /*0630*/  LDC.64 R4, c[0x0][0x228] ;  /* 0x00008a00ff047b82 */ /* 0x000e220000000a00 */
[----:B------:R-:W-:-:S02]  /*0640*/  LOP3.LUT R13, R20, 0xfffff000, RZ, 0xc0, !PT ;  /* 0xfffff000140d7812 */ /* 0x000fc400078ec0ff */
[----:B------:R-:W-:Y:S03]  /*0650*/  STS [R23+0x30], R28 ;  /* 0x0000301c17007388 */ /* 0x000fe60000000800 */
[----:B------:R-:W-:Y:S01]  /*0660*/  IMAD.IADD R2, R2, 0x1, -R13 ;  /* 0x0000000102027824 */ /* 0x000fe200078e0a0d */
[----:B------:R1:W-:Y:S01]  /*0670*/  STS [R23+0x4], R16 ;  /* 0x0000041017007388 */ /* 0x0003e20000000800 */
[----:B------:R-:W-:-:S03]  /*0680*/  LOP3.LUT R13, R0, 0x180, RZ, 0xfc, !PT ;  /* 0x00000180000d7812 */ /* 0x000fc600078efcff */
[----:B------:R-:W-:Y:S01]  /*0690*/  STS [R23+0x14], R26 ;  /* 0x0000141a17007388 */ /* 0x000fe20000000800 */
[----:B------:R-:W-:Y:S02]  /*06a0*/  LEA R21, R21, R2, 0x15 ;  /* 0x0000000215157211 */ /* 0x000fe400078ea8ff */
[C---:B------:R-:W-:Y:S01]  /*06b0*/  LOP3.LUT R2, R0.reuse, 0x80, RZ, 0xfc, !PT ;  /* 0x0000008000027812 */ /* 0x040fe200078efcff */
[----:B------:R-:W-:Y:S01]  /*06c0*/  STS [R23+0x24], R18 ;  /* 0x0000241217007388 */ /* 0x000fe20000000800 */
[-C--:B------:R-:W-:Y:S02]  /*06d0*/  LEA R15, R0, R21.reuse, 0xc ;  /* 0x00000015000f7211 */ /* 0x080fe400078e60ff */
[C---:B------:R-:W-:Y:S01]  /*06e0*/  ISETP.GE.AND P2, PT, R2.reuse, 0x200, PT ;  /* 0x000002000200780c */ /* 0x040fe20003f46270 */
[----:B------:R-:W-:Y:S01]  /*06f0*/  STS [R23+0x34], R22 ;  /* 0x0000341617007388 */ /* 0x000fe20000000800 */
[----:B------:R-:W-:Y:S01]  /*0700*/  BAR.SYNC.DEFER_BLOCKING 0x0 ;  /* 0x0000000000007b1d */ /* 0x000fe20000010000 */
[----:B------:R-:W-:Y:S01]  /*0710*/  ISETP.GE.AND P0, PT, R13, 0x200, PT ;  /* 0x000002000d00780c */ /* 0x000fe20003f06270 */
[----:B------:R-:W-:Y:S01]  /*0720*/  IMAD R17, R2, 0x1000, R21 ;  /* 0x0000100002117824 */ /* 0x000fe200078e0215 */
[----:B------:R-:W-:Y:S01]  /*0730*/  LEA R19, R3, R21, 0xc ;  /* 0x0000001503137211 */ /* 0x000fe200078e60ff */
[----:B0-----:R-:W-:-:S04]  /*0740*/  IMAD.WIDE R2, R15, 0x4, R4 ;  /* 0x000000040f027825 */ /* 0x001fc800078e0204 */
[----:B------:R-:W-:-:S04]  /*0750*/  IMAD.WIDE R14, R17, 0x4, R4 ;  /* 0x00000004110e7825 */ /* 0x000fc800078e0204 */
[----:B-1----:R-:W-:Y:S01]  /*0760*/  IMAD.WIDE R16, R19, 0x4, R4 ;  /* 0x0000000413107825 */ /* 0x002fe200078e0204 */
[----:B------:R-:W0:Y:S04]  /*0770*/  LDS.64 R10, [R12] ;  /* 0x000000000c0a7984 */ /* 0x000e280000000a00 */
[----:B------:R-:W1:Y:S04]  /*0780*/  LDS.64 R8, [R12+0x800] ;  /* 0x000800000c087984 */ /* 0x000e680000000a00 */
[----:B------:R-:W2:Y:S04]  /*0790*/  LDS.64 R6, [R12+0x1000] ;  /* 0x001000000c067984 */ /* 0x000ea80000000a00 */
[----:B0-----:R0:W-:Y:S04]  /*07a0*/  @!P1 STG.E.64 desc[UR6][R2.64], R10 ;  /* 0x0000000a02009986 */ /* 0x0011e8000c101b06 */
[----:B-1----:R0:W-:Y:S04]  /*07b0*/  @!P2 STG.E.64 desc[UR6][R14.64], R8 ;  /* 0x000000080e00a986 */ /* 0x0021e8000c101b06 */
[----:B--2---:R0:W-:Y:S02]  /*07c0*/  @!P3 STG.E.64 desc[UR6][R16.64], R6 ;  /* 0x000000061000b986 */ /* 0x0041e4000c101b06 */
[----:B0-----:R-:W-:Y:S05]  /*07d0*/  @P0 EXIT ;  /* 0x000000000000094d */ /* 0x001fea0003800000 */
[----:B------:R-:W0:Y:S01]  /*07e0*/  LDS.64 R12, [R12+0x1800] ;  /* 0x001800000c0c7984 */ /* 0x000e220000000a00 */
[----:B------:R-:W-:-:S04]  /*07f0*/  LOP3.LUT R0, R0, 0x180, RZ, 0xfc, !PT ;  /* 0x0000018000007812 */ /* 0x000fc800078efcff */
[----:B------:R-:W-:-:S05]  /*0800*/  LEA R21, R0, R21, 0xc ;  /* 0x0000001500157211 */ /* 0x000fca00078e60ff */
[----:B------:R-:W-:-:S05]  /*0810*/  IMAD.WIDE R4, R21, 0x4, R4 ;  /* 0x0000000415047825 */ /* 0x000fca00078e0204 */
[----:B0-----:R-:W-:Y:S01]  /*0820*/  STG.E.64 desc[UR6][R4.64], R12 ;  /* 0x0000000c04007986 */ /* 0x001fe2000c101b06 */
[----:B------:R-:W-:Y:S05]  /*0830*/  EXIT ;  /* 0x000000000000794d */ /* 0x000fea0003800000 */
.L_x_0:
[----:B------:R-:W-:-:S00]  /*0840*/  BRA `(.L_x_0) ;  /* 0xfffffffc00fc7947 */ /* 0x000fc0000383ffff */
[----:B------:R-:W-:-:S00]  /*0850*/  NOP ;  /* 0x0000000000007918 */ /* 0x000fc00000000000 */
        /* <DEDUP_REMOVED lines=10> */
.L_x_1:


//--------------------- .nv.shared.triton_poi_fused_add_mul_sigmoid_7 --------------------------
	.section	.nv.shared.triton_poi_fused_add_mul_sigmoid_7,"aw",@nobits
	.sectionflags	@""
	.align	16
	.zero		1024


//--------------------- .nv.constant0.triton_poi_fused_add_mul_sigmoid_7 --------------------------
	.section	.nv.constant0.triton_poi_fused_add_mul_sigmoid_7,"a",@progbits
	.sectionflags	@""
	.align	4
.nv.constant0.triton_poi_fused_add_mul_sigmoid_7:
	.zero		568
